//
// Generated by NVIDIA NVVM Compiler
//
// Compiler Build ID: CL-36424714
// Cuda compilation tools, release 13.0, V13.0.88
// Based on NVVM 20.0.0
//

.version 9.0
.target sm_100
.address_size 64

	// .globl	_Z11myBlockScanPfi
// _ZZ11myBlockScanPfiE10sharedData has been demoted
.global .align 1 .b8 _ZN34_INTERNAL_08da7623_4_k_cu_978d5b474cuda3std3__45__cpo5beginE[1];
.global .align 1 .b8 _ZN34_INTERNAL_08da7623_4_k_cu_978d5b474cuda3std3__45__cpo3endE[1];
.global .align 1 .b8 _ZN34_INTERNAL_08da7623_4_k_cu_978d5b474cuda3std3__45__cpo6cbeginE[1];
.global .align 1 .b8 _ZN34_INTERNAL_08da7623_4_k_cu_978d5b474cuda3std3__45__cpo4cendE[1];
.global .align 1 .b8 _ZN34_INTERNAL_08da7623_4_k_cu_978d5b474cuda3std3__45__cpo6rbeginE[1];
.global .align 1 .b8 _ZN34_INTERNAL_08da7623_4_k_cu_978d5b474cuda3std3__45__cpo4rendE[1];
.global .align 1 .b8 _ZN34_INTERNAL_08da7623_4_k_cu_978d5b474cuda3std3__45__cpo7crbeginE[1];
.global .align 1 .b8 _ZN34_INTERNAL_08da7623_4_k_cu_978d5b474cuda3std3__45__cpo5crendE[1];
.global .align 1 .b8 _ZN34_INTERNAL_08da7623_4_k_cu_978d5b474cuda3std3__436_GLOBAL__N__08da7623_4_k_cu_978d5b476ignoreE[1];
.global .align 1 .b8 _ZN34_INTERNAL_08da7623_4_k_cu_978d5b474cuda3std3__419piecewise_constructE[1];
.global .align 1 .b8 _ZN34_INTERNAL_08da7623_4_k_cu_978d5b474cuda3std3__48in_placeE[1];
.global .align 1 .b8 _ZN34_INTERNAL_08da7623_4_k_cu_978d5b474cuda3std3__420unreachable_sentinelE[1];
.global .align 1 .b8 _ZN34_INTERNAL_08da7623_4_k_cu_978d5b474cuda3std3__47nulloptE[1];
.global .align 1 .b8 _ZN34_INTERNAL_08da7623_4_k_cu_978d5b474cuda3std3__48unexpectE[1];
.global .align 1 .b8 _ZN34_INTERNAL_08da7623_4_k_cu_978d5b474cuda3std6ranges3__45__cpo4swapE[1];
.global .align 1 .b8 _ZN34_INTERNAL_08da7623_4_k_cu_978d5b474cuda3std6ranges3__45__cpo9iter_moveE[1];
.global .align 1 .b8 _ZN34_INTERNAL_08da7623_4_k_cu_978d5b474cuda3std6ranges3__45__cpo5beginE[1];
.global .align 1 .b8 _ZN34_INTERNAL_08da7623_4_k_cu_978d5b474cuda3std6ranges3__45__cpo3endE[1];
.global .align 1 .b8 _ZN34_INTERNAL_08da7623_4_k_cu_978d5b474cuda3std6ranges3__45__cpo6cbeginE[1];
.global .align 1 .b8 _ZN34_INTERNAL_08da7623_4_k_cu_978d5b474cuda3std6ranges3__45__cpo4cendE[1];
.global .align 1 .b8 _ZN34_INTERNAL_08da7623_4_k_cu_978d5b474cuda3std6ranges3__45__cpo7advanceE[1];
.global .align 1 .b8 _ZN34_INTERNAL_08da7623_4_k_cu_978d5b474cuda3std6ranges3__45__cpo9iter_swapE[1];
.global .align 1 .b8 _ZN34_INTERNAL_08da7623_4_k_cu_978d5b474cuda3std6ranges3__45__cpo4nextE[1];
.global .align 1 .b8 _ZN34_INTERNAL_08da7623_4_k_cu_978d5b474cuda3std6ranges3__45__cpo4prevE[1];
.global .align 1 .b8 _ZN34_INTERNAL_08da7623_4_k_cu_978d5b474cuda3std6ranges3__45__cpo4dataE[1];
.global .align 1 .b8 _ZN34_INTERNAL_08da7623_4_k_cu_978d5b474cuda3std6ranges3__45__cpo5cdataE[1];
.global .align 1 .b8 _ZN34_INTERNAL_08da7623_4_k_cu_978d5b474cuda3std6ranges3__45__cpo4sizeE[1];
.global .align 1 .b8 _ZN34_INTERNAL_08da7623_4_k_cu_978d5b474cuda3std6ranges3__45__cpo5ssizeE[1];
.global .align 1 .b8 _ZN34_INTERNAL_08da7623_4_k_cu_978d5b474cuda3std6ranges3__45__cpo8distanceE[1];
.global .align 1 .b8 _ZN34_INTERNAL_08da7623_4_k_cu_978d5b476thrust24THRUST_300001_SM_1000_NS6system6detail10sequential3seqE[1];
.global .align 1 .b8 _ZN34_INTERNAL_08da7623_4_k_cu_978d5b476thrust24THRUST_300001_SM_1000_NS12placeholders2_1E[1];
.global .align 1 .b8 _ZN34_INTERNAL_08da7623_4_k_cu_978d5b476thrust24THRUST_300001_SM_1000_NS12placeholders2_2E[1];
.global .align 1 .b8 _ZN34_INTERNAL_08da7623_4_k_cu_978d5b476thrust24THRUST_300001_SM_1000_NS12placeholders2_3E[1];
.global .align 1 .b8 _ZN34_INTERNAL_08da7623_4_k_cu_978d5b476thrust24THRUST_300001_SM_1000_NS12placeholders2_4E[1];
.global .align 1 .b8 _ZN34_INTERNAL_08da7623_4_k_cu_978d5b476thrust24THRUST_300001_SM_1000_NS12placeholders2_5E[1];
.global .align 1 .b8 _ZN34_INTERNAL_08da7623_4_k_cu_978d5b476thrust24THRUST_300001_SM_1000_NS12placeholders2_6E[1];
.global .align 1 .b8 _ZN34_INTERNAL_08da7623_4_k_cu_978d5b476thrust24THRUST_300001_SM_1000_NS12placeholders2_7E[1];
.global .align 1 .b8 _ZN34_INTERNAL_08da7623_4_k_cu_978d5b476thrust24THRUST_300001_SM_1000_NS12placeholders2_8E[1];
.global .align 1 .b8 _ZN34_INTERNAL_08da7623_4_k_cu_978d5b476thrust24THRUST_300001_SM_1000_NS12placeholders2_9E[1];
.global .align 1 .b8 _ZN34_INTERNAL_08da7623_4_k_cu_978d5b476thrust24THRUST_300001_SM_1000_NS12placeholders3_10E[1];

.visible .entry _Z11myBlockScanPfi(
	.param .u64 .ptr .align 1 _Z11myBlockScanPfi_param_0,
	.param .u32 _Z11myBlockScanPfi_param_1
)
{
	.reg .pred 	%p<6>;
	.reg .b32 	%r<15>;
	.reg .b32 	%f<6>;
	.reg .b64 	%rd<5>;
	// demoted variable
	.shared .align 4 .b8 _ZZ11myBlockScanPfiE10sharedData[4096];
	ld.param.u64 	%rd2, [_Z11myBlockScanPfi_param_0];
	ld.param.u32 	%r5, [_Z11myBlockScanPfi_param_1];
	cvta.to.global.u64 	%rd3, %rd2;
	mov.u32 	%r1, %tid.x;
	shl.b32 	%r6, %r1, 2;
	mov.u32 	%r7, _ZZ11myBlockScanPfiE10sharedData;
	add.s32 	%r2, %r7, %r6;
	mov.b32 	%r8, 0;
	st.shared.u32 	[%r2], %r8;
	setp.ge.s32 	%p1, %r1, %r5;
	mul.wide.u32 	%rd4, %r1, 4;
	add.s64 	%rd1, %rd3, %rd4;
	@%p1 bra 	$L__BB0_2;
	ld.global.f32 	%f1, [%rd1];
	st.shared.f32 	[%r2], %f1;
$L__BB0_2:
	bar.sync 	0;
	setp.lt.s32 	%p2, %r5, 2;
	@%p2 bra 	$L__BB0_7;
	mov.b32 	%r14, 1;
$L__BB0_4:
	setp.le.u32 	%p3, %r1, %r14;
	@%p3 bra 	$L__BB0_6;
	ld.shared.f32 	%f2, [%r2];
	sub.s32 	%r10, %r1, %r14;
	shl.b32 	%r11, %r10, 2;
	add.s32 	%r13, %r7, %r11;
	ld.shared.f32 	%f3, [%r13];
	add.f32 	%f4, %f2, %f3;
	st.shared.f32 	[%r2], %f4;
$L__BB0_6:
	bar.sync 	0;
	shl.b32 	%r14, %r14, 1;
	setp.lt.s32 	%p4, %r14, %r5;
	@%p4 bra 	$L__BB0_4;
$L__BB0_7:
	setp.ge.s32 	%p5, %r1, %r5;
	@%p5 bra 	$L__BB0_9;
	ld.shared.f32 	%f5, [%r2];
	st.global.f32 	[%rd1], %f5;
$L__BB0_9:
	ret;

}
	// .globl	_ZN3cub18CUB_300001_SM_10006detail11EmptyKernelIvEEvv
.visible .entry _ZN3cub18CUB_300001_SM_10006detail11EmptyKernelIvEEvv()
{


	ret;

}


// ===== COMPILED SASS (sm_100) =====

	.target	sm_100

	.elftype	@"ET_EXEC"


//--------------------- .note.nv.tkinfo           --------------------------
	.section	.note.nv.tkinfo,"",@"SHT_NOTE"
	.sectionflags	@"SHF_NOTE_NV_TKINFO"
	.tkinfo
        /*0018*/ 	.word	0x00000002
        /*0030*/ 	.string	""
        /*0030*/ 	.string	"ptxas"
        /*0030*/ 	.string	"Cuda compilation tools, release 13.0, V13.0.88"
        /*0030*/ 	.string	"Build cuda_13.0.r13.0/compiler.36424714_0"
        /*0030*/ 	.string	"-arch sm_100 -m 64 "



//--------------------- .note.nv.cuinfo           --------------------------
	.section	.note.nv.cuinfo,"",@"SHT_NOTE"
	.sectionflags	@"SHF_NOTE_NV_CUINFO"
        /*0018*/ 	.short	0x0002
        /*001a*/ 	.short	0x0064
        /*001c*/ 	.short	0x0082
	.zero		2


//--------------------- .nv.info                  --------------------------
	.section	.nv.info,"",@"SHT_CUDA_INFO"
	.align	4


	//----- nvinfo : EIATTR_REGCOUNT
	.align		4
        /*0000*/ 	.byte	0x04, 0x2f
        /*0002*/ 	.short	(.L_41 - .L_40)
	.align		4
.L_40:
        /*0004*/ 	.word	index@(_Z11myBlockScanPfi)
        /*0008*/ 	.word	0x0000000c


	//----- nvinfo : EIATTR_FRAME_SIZE
	.align		4
.L_41:
        /*000c*/ 	.byte	0x04, 0x11
        /*000e*/ 	.short	(.L_43 - .L_42)
	.align		4
.L_42:
        /*0010*/ 	.word	index@(_Z11myBlockScanPfi)
        /*0014*/ 	.word	0x00000000


	//----- nvinfo : EIATTR_REGCOUNT
	.align		4
.L_43:
        /*0018*/ 	.byte	0x04, 0x2f
        /*001a*/ 	.short	(.L_45 - .L_44)
	.align		4
.L_44:
        /*001c*/ 	.word	index@(_ZN3cub18CUB_300001_SM_10006detail11EmptyKernelIvEEvv)
        /*0020*/ 	.word	0x00000004


	//----- nvinfo : EIATTR_FRAME_SIZE
	.align		4
.L_45:
        /*0024*/ 	.byte	0x04, 0x11
        /*0026*/ 	.short	(.L_47 - .L_46)
	.align		4
.L_46:
        /*0028*/ 	.word	index@(_ZN3cub18CUB_300001_SM_10006detail11EmptyKernelIvEEvv)
        /*002c*/ 	.word	0x00000000


	//----- nvinfo : EIATTR_MIN_STACK_SIZE
	.align		4
.L_47:
        /*0030*/ 	.byte	0x04, 0x12
        /*0032*/ 	.short	(.L_49 - .L_48)
	.align		4
.L_48:
        /*0034*/ 	.word	index@(_ZN3cub18CUB_300001_SM_10006detail11EmptyKernelIvEEvv)
        /*0038*/ 	.word	0x00000000


	//----- nvinfo : EIATTR_MIN_STACK_SIZE
	.align		4
.L_49:
        /*003c*/ 	.byte	0x04, 0x12
        /*003e*/ 	.short	(.L_51 - .L_50)
	.align		4
.L_50:
        /*0040*/ 	.word	index@(_Z11myBlockScanPfi)
        /*0044*/ 	.word	0x00000000
.L_51:


//--------------------- .nv.compat                --------------------------
	.section	.nv.compat,"",@"SHT_CUDA_COMPAT_INFO"
	.align	4
        /*0000*/ 	.byte	0x02, 0x09, 0x00, 0x00, 0x02, 0x02, 0x01, 0x00, 0x02, 0x05, 0x05, 0x00, 0x03, 0x07, 0x01, 0x01
        /*0010*/ 	.byte	0x02, 0x03, 0x00, 0x00, 0x02, 0x06, 0x01, 0x00, 0x04, 0x0b, 0x08, 0x00, 0x09, 0x00, 0x00, 0x00
        /*0020*/ 	.byte	0x00, 0x00, 0x00, 0x00


//--------------------- .nv.info._ZN3cub18CUB_300001_SM_10006detail11EmptyKernelIvEEvv --------------------------
	.section	.nv.info._ZN3cub18CUB_300001_SM_10006detail11EmptyKernelIvEEvv,"",@"SHT_CUDA_INFO"
	.sectionflags	@""
	.align	4


	//----- nvinfo : EIATTR_CUDA_API_VERSION
	.align		4
        /*0000*/ 	.byte	0x04, 0x37
        /*0002*/ 	.short	(.L_53 - .L_52)
.L_52:
        /*0004*/ 	.word	0x00000082


	//----- nvinfo : EIATTR_SPARSE_MMA_MASK
	.align		4
.L_53:
        /*0008*/ 	.byte	0x03, 0x50
        /*000a*/ 	.short	0x0000


	//----- nvinfo : EIATTR_MAXREG_COUNT
	.align		4
        /*000c*/ 	.byte	0x03, 0x1b
        /*000e*/ 	.short	0x00ff


	//----- nvinfo : EIATTR_MERCURY_ISA_VERSION
	.align		4
        /*0010*/ 	.byte	0x03, 0x5f
        /*0012*/ 	.short	0x0101


	//----- nvinfo : EIATTR_VRC_CTA_INIT_COUNT
	.align		4
        /*0014*/ 	.byte	0x02, 0x4a
	.zero		1
	.zero		1


	//----- nvinfo : EIATTR_EXIT_INSTR_OFFSETS
	.align		4
        /*0018*/ 	.byte	0x04, 0x1c
        /*001a*/ 	.short	(.L_55 - .L_54)


	//   ....[0]....
.L_54:
        /*001c*/ 	.word	0x00000010


	//----- nvinfo : EIATTR_SW_WAR
	.align		4
.L_55:
        /*0020*/ 	.byte	0x04, 0x36
        /*0022*/ 	.short	(.L_57 - .L_56)
.L_56:
        /*0024*/ 	.word	0x00000008
.L_57:


//--------------------- .nv.info._Z11myBlockScanPfi --------------------------
	.section	.nv.info._Z11myBlockScanPfi,"",@"SHT_CUDA_INFO"
	.sectionflags	@""
	.align	4


	//----- nvinfo : EIATTR_CUDA_API_VERSION
	.align		4
        /*0000*/ 	.byte	0x04, 0x37
        /*0002*/ 	.short	(.L_59 - .L_58)
.L_58:
        /*0004*/ 	.word	0x00000082


	//----- nvinfo : EIATTR_KPARAM_INFO
	.align		4
.L_59:
        /*0008*/ 	.byte	0x04, 0x17
        /*000a*/ 	.short	(.L_61 - .L_60)
.L_60:
        /*000c*/ 	.word	0x00000000
        /*0010*/ 	.short	0x0001
        /*0012*/ 	.short	0x0008
        /*0014*/ 	.byte	0x00, 0xf0, 0x11, 0x00


	//----- nvinfo : EIATTR_KPARAM_INFO
	.align		4
.L_61:
        /*0018*/ 	.byte	0x04, 0x17
        /*001a*/ 	.short	(.L_63 - .L_62)
.L_62:
        /*001c*/ 	.word	0x00000000
        /*0020*/ 	.short	0x0000
        /*0022*/ 	.short	0x0000
        /*0024*/ 	.byte	0x00, 0xf5, 0x21, 0x00


	//----- nvinfo : EIATTR_SPARSE_MMA_MASK
	.align		4
.L_63:
        /*0028*/ 	.byte	0x03, 0x50
        /*002a*/ 	.short	0x0000


	//----- nvinfo : EIATTR_MAXREG_COUNT
	.align		4
        /*002c*/ 	.byte	0x03, 0x1b
        /*002e*/ 	.short	0x00ff


	//----- nvinfo : EIATTR_NUM_BARRIERS
	.align		4
        /*0030*/ 	.byte	0x02, 0x4c
        /*0032*/ 	.byte	0x01
	.zero		1


	//----- nvinfo : EIATTR_MERCURY_ISA_VERSION
	.align		4
        /*0034*/ 	.byte	0x03, 0x5f
        /*0036*/ 	.short	0x0101


	//----- nvinfo : EIATTR_VRC_CTA_INIT_COUNT
	.align		4
        /*0038*/ 	.byte	0x02, 0x4a
	.zero		1
	.zero		1


	//----- nvinfo : EIATTR_EXIT_INSTR_OFFSETS
	.align		4
        /*003c*/ 	.byte	0x04, 0x1c
        /*003e*/ 	.short	(.L_65 - .L_64)


	//   ....[0]....
.L_64:
        /*0040*/ 	.word	0x000001f0


	//   ....[1]....
        /*0044*/ 	.word	0x00000220


	//----- nvinfo : EIATTR_CBANK_PARAM_SIZE
	.align		4
.L_65:
        /*0048*/ 	.byte	0x03, 0x19
        /*004a*/ 	.short	0x000c


	//----- nvinfo : EIATTR_PARAM_CBANK
	.align		4
        /*004c*/ 	.byte	0x04, 0x0a
        /*004e*/ 	.short	(.L_67 - .L_66)
	.align		4
.L_66:
        /*0050*/ 	.word	index@(.nv.constant0._Z11myBlockScanPfi)
        /*0054*/ 	.short	0x0380
        /*0056*/ 	.short	0x000c


	//----- nvinfo : EIATTR_SW_WAR
	.align		4
.L_67:
        /*0058*/ 	.byte	0x04, 0x36
        /*005a*/ 	.short	(.L_69 - .L_68)
.L_68:
        /*005c*/ 	.word	0x00000008
.L_69:


//--------------------- .nv.callgraph             --------------------------
	.section	.nv.callgraph,"",@"SHT_CUDA_CALLGRAPH"
	.align	4
	.sectionentsize	8
	.align		4
        /*0000*/ 	.word	0x00000000
	.align		4
        /*0004*/ 	.word	0xffffffff
	.align		4
        /*0008*/ 	.word	0x00000000
	.align		4
        /*000c*/ 	.word	0xfffffffe
	.align		4
        /*0010*/ 	.word	0x00000000
	.align		4
        /*0014*/ 	.word	0xfffffffd
	.align		4
        /*0018*/ 	.word	0x00000000
	.align		4
        /*001c*/ 	.word	0xfffffffc


//--------------------- .nv.constant4             --------------------------
	.section	.nv.constant4,"a",@progbits
	.align	8
	.align		8
.nv.constant4:
        /*0000*/ 	.dword	_ZN34_INTERNAL_08da7623_4_k_cu_978d5b474cuda3std3__45__cpo5beginE
	.align		8
        /*0008*/ 	.dword	_ZN34_INTERNAL_08da7623_4_k_cu_978d5b474cuda3std3__45__cpo3endE
	.align		8
        /*0010*/ 	.dword	_ZN34_INTERNAL_08da7623_4_k_cu_978d5b474cuda3std3__45__cpo6cbeginE
	.align		8
        /*0018*/ 	.dword	_ZN34_INTERNAL_08da7623_4_k_cu_978d5b474cuda3std3__45__cpo4cendE
	.align		8
        /*0020*/ 	.dword	_ZN34_INTERNAL_08da7623_4_k_cu_978d5b474cuda3std3__45__cpo6rbeginE
	.align		8
        /*0028*/ 	.dword	_ZN34_INTERNAL_08da7623_4_k_cu_978d5b474cuda3std3__45__cpo4rendE
	.align		8
        /*0030*/ 	.dword	_ZN34_INTERNAL_08da7623_4_k_cu_978d5b474cuda3std3__45__cpo7crbeginE
	.align		8
        /*0038*/ 	.dword	_ZN34_INTERNAL_08da7623_4_k_cu_978d5b474cuda3std3__45__cpo5crendE
	.align		8
        /*0040*/ 	.dword	_ZN34_INTERNAL_08da7623_4_k_cu_978d5b474cuda3std3__436_GLOBAL__N__08da7623_4_k_cu_978d5b476ignoreE
	.align		8
        /*0048*/ 	.dword	_ZN34_INTERNAL_08da7623_4_k_cu_978d5b474cuda3std3__419piecewise_constructE
	.align		8
        /*0050*/ 	.dword	_ZN34_INTERNAL_08da7623_4_k_cu_978d5b474cuda3std3__48in_placeE
	.align		8
        /*0058*/ 	.dword	_ZN34_INTERNAL_08da7623_4_k_cu_978d5b474cuda3std3__420unreachable_sentinelE
	.align		8
        /*0060*/ 	.dword	_ZN34_INTERNAL_08da7623_4_k_cu_978d5b474cuda3std3__47nulloptE
	.align		8
        /*0068*/ 	.dword	_ZN34_INTERNAL_08da7623_4_k_cu_978d5b474cuda3std3__48unexpectE
	.align		8
        /*0070*/ 	.dword	_ZN34_INTERNAL_08da7623_4_k_cu_978d5b474cuda3std6ranges3__45__cpo4swapE
	.align		8
        /*0078*/ 	.dword	_ZN34_INTERNAL_08da7623_4_k_cu_978d5b474cuda3std6ranges3__45__cpo9iter_moveE
	.align		8
        /*0080*/ 	.dword	_ZN34_INTERNAL_08da7623_4_k_cu_978d5b474cuda3std6ranges3__45__cpo5beginE
	.align		8
        /*0088*/ 	.dword	_ZN34_INTERNAL_08da7623_4_k_cu_978d5b474cuda3std6ranges3__45__cpo3endE
	.align		8
        /*0090*/ 	.dword	_ZN34_INTERNAL_08da7623_4_k_cu_978d5b474cuda3std6ranges3__45__cpo6cbeginE
	.align		8
        /*0098*/ 	.dword	_ZN34_INTERNAL_08da7623_4_k_cu_978d5b474cuda3std6ranges3__45__cpo4cendE
	.align		8
        /*00a0*/ 	.dword	_ZN34_INTERNAL_08da7623_4_k_cu_978d5b474cuda3std6ranges3__45__cpo7advanceE
	.align		8
        /*00a8*/ 	.dword	_ZN34_INTERNAL_08da7623_4_k_cu_978d5b474cuda3std6ranges3__45__cpo9iter_swapE
	.align		8
        /*00b0*/ 	.dword	_ZN34_INTERNAL_08da7623_4_k_cu_978d5b474cuda3std6ranges3__45__cpo4nextE
	.align		8
        /*00b8*/ 	.dword	_ZN34_INTERNAL_08da7623_4_k_cu_978d5b474cuda3std6ranges3__45__cpo4prevE
	.align		8
        /*00c0*/ 	.dword	_ZN34_INTERNAL_08da7623_4_k_cu_978d5b474cuda3std6ranges3__45__cpo4dataE
	.align		8
        /*00c8*/ 	.dword	_ZN34_INTERNAL_08da7623_4_k_cu_978d5b474cuda3std6ranges3__45__cpo5cdataE
	.align		8
        /*00d0*/ 	.dword	_ZN34_INTERNAL_08da7623_4_k_cu_978d5b474cuda3std6ranges3__45__cpo4sizeE
	.align		8
        /*00d8*/ 	.dword	_ZN34_INTERNAL_08da7623_4_k_cu_978d5b474cuda3std6ranges3__45__cpo5ssizeE
	.align		8
        /*00e0*/ 	.dword	_ZN34_INTERNAL_08da7623_4_k_cu_978d5b474cuda3std6ranges3__45__cpo8distanceE
	.align		8
        /*00e8*/ 	.dword	_ZN34_INTERNAL_08da7623_4_k_cu_978d5b476thrust24THRUST_300001_SM_1000_NS6system6detail10sequential3seqE
	.align		8
        /*00f0*/ 	.dword	_ZN34_INTERNAL_08da7623_4_k_cu_978d5b476thrust24THRUST_300001_SM_1000_NS12placeholders2_1E
	.align		8
        /*00f8*/ 	.dword	_ZN34_INTERNAL_08da7623_4_k_cu_978d5b476thrust24THRUST_300001_SM_1000_NS12placeholders2_2E
	.align		8
        /*0100*/ 	.dword	_ZN34_INTERNAL_08da7623_4_k_cu_978d5b476thrust24THRUST_300001_SM_1000_NS12placeholders2_3E
	.align		8
        /*0108*/ 	.dword	_ZN34_INTERNAL_08da7623_4_k_cu_978d5b476thrust24THRUST_300001_SM_1000_NS12placeholders2_4E
	.align		8
        /*0110*/ 	.dword	_ZN34_INTERNAL_08da7623_4_k_cu_978d5b476thrust24THRUST_300001_SM_1000_NS12placeholders2_5E
	.align		8
        /*0118*/ 	.dword	_ZN34_INTERNAL_08da7623_4_k_cu_978d5b476thrust24THRUST_300001_SM_1000_NS12placeholders2_6E
	.align		8
        /*0120*/ 	.dword	_ZN34_INTERNAL_08da7623_4_k_cu_978d5b476thrust24THRUST_300001_SM_1000_NS12placeholders2_7E
	.align		8
        /*0128*/ 	.dword	_ZN34_INTERNAL_08da7623_4_k_cu_978d5b476thrust24THRUST_300001_SM_1000_NS12placeholders2_8E
	.align		8
        /*0130*/ 	.dword	_ZN34_INTERNAL_08da7623_4_k_cu_978d5b476thrust24THRUST_300001_SM_1000_NS12placeholders2_9E
	.align		8
        /*0138*/ 	.dword	_ZN34_INTERNAL_08da7623_4_k_cu_978d5b476thrust24THRUST_300001_SM_1000_NS12placeholders3_10E


//--------------------- .text._ZN3cub18CUB_300001_SM_10006detail11EmptyKernelIvEEvv --------------------------
	.section	.text._ZN3cub18CUB_300001_SM_10006detail11EmptyKernelIvEEvv,"ax",@progbits
	.align	128
        .global         _ZN3cub18CUB_300001_SM_10006detail11EmptyKernelIvEEvv
        .type           _ZN3cub18CUB_300001_SM_10006detail11EmptyKernelIvEEvv,@function
        .size           _ZN3cub18CUB_300001_SM_10006detail11EmptyKernelIvEEvv,(.L_x_4 - _ZN3cub18CUB_300001_SM_10006detail11EmptyKernelIvEEvv)
        .other          _ZN3cub18CUB_300001_SM_10006detail11EmptyKernelIvEEvv,@"STO_CUDA_ENTRY STV_DEFAULT"
_ZN3cub18CUB_300001_SM_10006detail11EmptyKernelIvEEvv:
.text._ZN3cub18CUB_300001_SM_10006detail11EmptyKernelIvEEvv:
[----:B------:R-:W-:Y:S01]  /*0000*/  LDC R1, c[0x0][0x37c] ;  /* 0x0000df00ff017b82 */ /* 0x000fe20000000800 */
[----:B------:R-:W-:Y:S05]  /*0010*/  EXIT ;  /* 0x000000000000794d */ /* 0x000fea0003800000 */
.L_x_0:
[----:B------:R-:W-:-:S00]  /*0020*/  BRA `(.L_x_0) ;  /* 0xfffffffc00fc7947 */ /* 0x000fc0000383ffff */
[----:B------:R-:W-:-:S00]  /*0030*/  NOP ;  /* 0x0000000000007918 */ /* 0x000fc00000000000 */
        /* <DEDUP_REMOVED lines=12> */
.L_x_4:


//--------------------- .text._Z11myBlockScanPfi  --------------------------
	.section	.text._Z11myBlockScanPfi,"ax",@progbits
	.align	128
        .global         _Z11myBlockScanPfi
        .type           _Z11myBlockScanPfi,@function
        .size           _Z11myBlockScanPfi,(.L_x_5 - _Z11myBlockScanPfi)
        .other          _Z11myBlockScanPfi,@"STO_CUDA_ENTRY STV_DEFAULT"
_Z11myBlockScanPfi:
.text._Z11myBlockScanPfi:
[----:B------:R-:W-:Y:S01]  /*0000*/  LDC R1, c[0x0][0x37c] ;  /* 0x0000df00ff017b82 */ /* 0x000fe20000000800 */
[----:B------:R-:W0:Y:S01]  /*0010*/  S2R R9, SR_TID.X ;  /* 0x0000000000097919 */ /* 0x000e220000002100 */
[----:B------:R-:W0:Y:S06]  /*0020*/  LDCU UR6, c[0x0][0x388] ;  /* 0x00007100ff0677ac */ /* 0x000e2c0008000800 */
[----:B------:R-:W1:Y:S01]  /*0030*/  LDC.64 R2, c[0x0][0x380] ;  /* 0x0000e000ff027b82 */ /* 0x000e620000000a00 */
[----:B------:R-:W-:Y:S01]  /*0040*/  IMAD.MOV.U32 R5, RZ, RZ, RZ ;  /* 0x000000ffff057224 */ /* 0x000fe200078e00ff */
[----:B------:R-:W2:Y:S01]  /*0050*/  LDCU.64 UR8, c[0x0][0x358] ;  /* 0x00006b00ff0877ac */ /* 0x000ea20008000a00 */
[C---:B0-----:R-:W-:Y:S01]  /*0060*/  ISETP.GE.AND P0, PT, R9.reuse, UR6, PT ;  /* 0x0000000609007c0c */ /* 0x041fe2000bf06270 */
[----:B-1----:R-:W-:-:S12]  /*0070*/  IMAD.WIDE.U32 R2, R9, 0x4, R2 ;  /* 0x0000000409027825 */ /* 0x002fd800078e0002 */
[----:B--2---:R-:W2:Y:S01]  /*0080*/  @!P0 LDG.E R5, desc[UR8][R2.64] ;  /* 0x0000000802058981 */ /* 0x004ea2000c1e1900 */
[----:B------:R-:W0:Y:S01]  /*0090*/  S2UR UR5, SR_CgaCtaId ;  /* 0x00000000000579c3 */ /* 0x000e220000008800 */
[----:B------:R-:W-:Y:S01]  /*00a0*/  UMOV UR4, 0x400 ;  /* 0x0000040000047882 */ /* 0x000fe20000000000 */
[----:B------:R-:W-:Y:S02]  /*00b0*/  UISETP.GE.AND UP0, UPT, UR6, 0x2, UPT ;  /* 0x000000020600788c */ /* 0x000fe4000bf06270 */
[----:B0-----:R-:W-:-:S06]  /*00c0*/  ULEA UR4, UR5, UR4, 0x18 ;  /* 0x0000000405047291 */ /* 0x001fcc000f8ec0ff */
[----:B------:R-:W-:-:S05]  /*00d0*/  LEA R0, R9, UR4, 0x2 ;  /* 0x0000000409007c11 */ /* 0x000fca000f8e10ff */
[----:B--2---:R0:W-:Y:S01]  /*00e0*/  STS [R0], R5 ;  /* 0x0000000500007388 */ /* 0x0041e20000000800 */
[----:B------:R-:W-:Y:S06]  /*00f0*/  BAR.SYNC.DEFER_BLOCKING 0x0 ;  /* 0x0000000000007b1d */ /* 0x000fec0000010000 */
[----:B------:R-:W-:Y:S05]  /*0100*/  BRA.U !UP0, `(.L_x_1) ;  /* 0x0000000108347547 */ /* 0x000fea000b800000 */
[----:B------:R-:W1:Y:S01]  /*0110*/  LDCU UR6, c[0x0][0x388] ;  /* 0x00007100ff0677ac */ /* 0x000e620008000800 */
[----:B------:R-:W-:-:S05]  /*0120*/  UMOV UR5, 0x1 ;  /* 0x0000000100057882 */ /* 0x000fca0000000000 */
.L_x_2:
[----:B------:R-:W-:-:S13]  /*0130*/  ISETP.GT.U32.AND P0, PT, R9, UR5, PT ;  /* 0x0000000509007c0c */ /* 0x000fda000bf04070 */
[----:B------:R-:W-:Y:S01]  /*0140*/  @P0 VIADD R4, R9, -UR5 ;  /* 0x8000000509040c36 */ /* 0x000fe20008000000 */
[----:B------:R-:W-:-:S04]  /*0150*/  USHF.L.U32 UR5, UR5, 0x1, URZ ;  /* 0x0000000105057899 */ /* 0x000fc800080006ff */
[----:B0-----:R-:W-:Y:S01]  /*0160*/  @P0 LEA R5, R4, UR4, 0x2 ;  /* 0x0000000404050c11 */ /* 0x001fe2000f8e10ff */
[----:B-1----:R-:W-:Y:S01]  /*0170*/  UISETP.GE.AND UP0, UPT, UR5, UR6, UPT ;  /* 0x000000060500728c */ /* 0x002fe2000bf06270 */
[----:B------:R-:W-:Y:S04]  /*0180*/  @P0 LDS R4, [R0] ;  /* 0x0000000000040984 */ /* 0x000fe80000000800 */
[----:B------:R-:W0:Y:S02]  /*0190*/  @P0 LDS R5, [R5] ;  /* 0x0000000005050984 */ /* 0x000e240000000800 */
[----:B0-2---:R-:W-:-:S05]  /*01a0*/  @P0 FADD R7, R4, R5 ;  /* 0x0000000504070221 */ /* 0x005fca0000000000 */
[----:B------:R2:W-:Y:S01]  /*01b0*/  @P0 STS [R0], R7 ;  /* 0x0000000700000388 */ /* 0x0005e20000000800 */
[----:B------:R-:W-:Y:S06]  /*01c0*/  BAR.SYNC.DEFER_BLOCKING 0x0 ;  /* 0x0000000000007b1d */ /* 0x000fec0000010000 */
[----:B------:R-:W-:Y:S05]  /*01d0*/  BRA.U !UP0, `(.L_x_2) ;  /* 0xfffffffd08d47547 */ /* 0x000fea000b83ffff */
.L_x_1:
[----:B------:R-:W-:-:S13]  /*01e0*/  ISETP.GE.AND P0, PT, R9, UR6, PT ;  /* 0x0000000609007c0c */ /* 0x000fda000bf06270 */
[----:B------:R-:W-:Y:S05]  /*01f0*/  @P0 EXIT ;  /* 0x000000000000094d */ /* 0x000fea0003800000 */
[----:B0-----:R-:W0:Y:S04]  /*0200*/  LDS R5, [R0] ;  /* 0x0000000000057984 */ /* 0x001e280000000800 */
[----:B0-----:R-:W-:Y:S01]  /*0210*/  STG.E desc[UR8][R2.64], R5 ;  /* 0x0000000502007986 */ /* 0x001fe2000c101908 */
[----:B------:R-:W-:Y:S05]  /*0220*/  EXIT ;  /* 0x000000000000794d */ /* 0x000fea0003800000 */
.L_x_3:
        /* <DEDUP_REMOVED lines=13> */
.L_x_5:


//--------------------- .nv.shared.reserved.0     --------------------------
	.section	.nv.shared.reserved.0,"aw",@nobits
	.weak		__nv_reservedSMEM_offset_0_alias
	.size		__nv_reservedSMEM_offset_0_alias, 0, 64
	.other		__nv_reservedSMEM_offset_0_alias,@"STO_CUDA_RESERVED_SHARED STV_DEFAULT"
__nv_reservedSMEM_offset_0_alias:
	.zero		0
	.zero		64


//--------------------- .nv.global                --------------------------
	.section	.nv.global,"aw",@nobits
.nv.global:
	.type		_ZN34_INTERNAL_08da7623_4_k_cu_978d5b476thrust24THRUST_300001_SM_1000_NS12placeholders2_5E,@object
	.size		_ZN34_INTERNAL_08da7623_4_k_cu_978d5b476thrust24THRUST_300001_SM_1000_NS12placeholders2_5E,(_ZN34_INTERNAL_08da7623_4_k_cu_978d5b474cuda3std3__45__cpo6cbeginE - _ZN34_INTERNAL_08da7623_4_k_cu_978d5b476thrust24THRUST_300001_SM_1000_NS12placeholders2_5E)
_ZN34_INTERNAL_08da7623_4_k_cu_978d5b476thrust24THRUST_300001_SM_1000_NS12placeholders2_5E:
	.zero		1
	.type		_ZN34_INTERNAL_08da7623_4_k_cu_978d5b474cuda3std3__45__cpo6cbeginE,@object
	.size		_ZN34_INTERNAL_08da7623_4_k_cu_978d5b474cuda3std3__45__cpo6cbeginE,(_ZN34_INTERNAL_08da7623_4_k_cu_978d5b474cuda3std6ranges3__45__cpo6cbeginE - _ZN34_INTERNAL_08da7623_4_k_cu_978d5b474cuda3std3__45__cpo6cbeginE)
_ZN34_INTERNAL_08da7623_4_k_cu_978d5b474cuda3std3__45__cpo6cbeginE:
	.zero		1
	.type		_ZN34_INTERNAL_08da7623_4_k_cu_978d5b474cuda3std6ranges3__45__cpo6cbeginE,@object
	.size		_ZN34_INTERNAL_08da7623_4_k_cu_978d5b474cuda3std6ranges3__45__cpo6cbeginE,(_ZN34_INTERNAL_08da7623_4_k_cu_978d5b474cuda3std3__48in_placeE - _ZN34_INTERNAL_08da7623_4_k_cu_978d5b474cuda3std6ranges3__45__cpo6cbeginE)
_ZN34_INTERNAL_08da7623_4_k_cu_978d5b474cuda3std6ranges3__45__cpo6cbeginE:
	.zero		1
	.type		_ZN34_INTERNAL_08da7623_4_k_cu_978d5b474cuda3std3__48in_placeE,@object
	.size		_ZN34_INTERNAL_08da7623_4_k_cu_978d5b474cuda3std3__48in_placeE,(_ZN34_INTERNAL_08da7623_4_k_cu_978d5b474cuda3std6ranges3__45__cpo4sizeE - _ZN34_INTERNAL_08da7623_4_k_cu_978d5b474cuda3std3__48in_placeE)
_ZN34_INTERNAL_08da7623_4_k_cu_978d5b474cuda3std3__48in_placeE:
	.zero		1
	.type		_ZN34_INTERNAL_08da7623_4_k_cu_978d5b474cuda3std6ranges3__45__cpo4sizeE,@object
	.size		_ZN34_INTERNAL_08da7623_4_k_cu_978d5b474cuda3std6ranges3__45__cpo4sizeE,(_ZN34_INTERNAL_08da7623_4_k_cu_978d5b476thrust24THRUST_300001_SM_1000_NS12placeholders2_9E - _ZN34_INTERNAL_08da7623_4_k_cu_978d5b474cuda3std6ranges3__45__cpo4sizeE)
_ZN34_INTERNAL_08da7623_4_k_cu_978d5b474cuda3std6ranges3__45__cpo4sizeE:
	.zero		1
	.type		_ZN34_INTERNAL_08da7623_4_k_cu_978d5b476thrust24THRUST_300001_SM_1000_NS12placeholders2_9E,@object
	.size		_ZN34_INTERNAL_08da7623_4_k_cu_978d5b476thrust24THRUST_300001_SM_1000_NS12placeholders2_9E,(_ZN34_INTERNAL_08da7623_4_k_cu_978d5b474cuda3std3__45__cpo7crbeginE - _ZN34_INTERNAL_08da7623_4_k_cu_978d5b476thrust24THRUST_300001_SM_1000_NS12placeholders2_9E)
_ZN34_INTERNAL_08da7623_4_k_cu_978d5b476thrust24THRUST_300001_SM_1000_NS12placeholders2_9E:
	.zero		1
	.type		_ZN34_INTERNAL_08da7623_4_k_cu_978d5b474cuda3std3__45__cpo7crbeginE,@object
	.size		_ZN34_INTERNAL_08da7623_4_k_cu_978d5b474cuda3std3__45__cpo7crbeginE,(_ZN34_INTERNAL_08da7623_4_k_cu_978d5b474cuda3std6ranges3__45__cpo4nextE - _ZN34_INTERNAL_08da7623_4_k_cu_978d5b474cuda3std3__45__cpo7crbeginE)
_ZN34_INTERNAL_08da7623_4_k_cu_978d5b474cuda3std3__45__cpo7crbeginE:
	.zero		1
	.type		_ZN34_INTERNAL_08da7623_4_k_cu_978d5b474cuda3std6ranges3__45__cpo4nextE,@object
	.size		_ZN34_INTERNAL_08da7623_4_k_cu_978d5b474cuda3std6ranges3__45__cpo4nextE,(_ZN34_INTERNAL_08da7623_4_k_cu_978d5b474cuda3std6ranges3__45__cpo4swapE - _ZN34_INTERNAL_08da7623_4_k_cu_978d5b474cuda3std6ranges3__45__cpo4nextE)
_ZN34_INTERNAL_08da7623_4_k_cu_978d5b474cuda3std6ranges3__45__cpo4nextE:
	.zero		1
	.type		_ZN34_INTERNAL_08da7623_4_k_cu_978d5b474cuda3std6ranges3__45__cpo4swapE,@object
	.size		_ZN34_INTERNAL_08da7623_4_k_cu_978d5b474cuda3std6ranges3__45__cpo4swapE,(_ZN34_INTERNAL_08da7623_4_k_cu_978d5b476thrust24THRUST_300001_SM_1000_NS12placeholders2_1E - _ZN34_INTERNAL_08da7623_4_k_cu_978d5b474cuda3std6ranges3__45__cpo4swapE)
_ZN34_INTERNAL_08da7623_4_k_cu_978d5b474cuda3std6ranges3__45__cpo4swapE:
	.zero		1
	.type		_ZN34_INTERNAL_08da7623_4_k_cu_978d5b476thrust24THRUST_300001_SM_1000_NS12placeholders2_1E,@object
	.size		_ZN34_INTERNAL_08da7623_4_k_cu_978d5b476thrust24THRUST_300001_SM_1000_NS12placeholders2_1E,(_ZN34_INTERNAL_08da7623_4_k_cu_978d5b476thrust24THRUST_300001_SM_1000_NS12placeholders2_3E - _ZN34_INTERNAL_08da7623_4_k_cu_978d5b476thrust24THRUST_300001_SM_1000_NS12placeholders2_1E)
_ZN34_INTERNAL_08da7623_4_k_cu_978d5b476thrust24THRUST_300001_SM_1000_NS12placeholders2_1E:
	.zero		1
	.type		_ZN34_INTERNAL_08da7623_4_k_cu_978d5b476thrust24THRUST_300001_SM_1000_NS12placeholders2_3E,@object
	.size		_ZN34_INTERNAL_08da7623_4_k_cu_978d5b476thrust24THRUST_300001_SM_1000_NS12placeholders2_3E,(_ZN34_INTERNAL_08da7623_4_k_cu_978d5b474cuda3std3__45__cpo5beginE - _ZN34_INTERNAL_08da7623_4_k_cu_978d5b476thrust24THRUST_300001_SM_1000_NS12placeholders2_3E)
_ZN34_INTERNAL_08da7623_4_k_cu_978d5b476thrust24THRUST_300001_SM_1000_NS12placeholders2_3E:
	.zero		1
	.type		_ZN34_INTERNAL_08da7623_4_k_cu_978d5b474cuda3std3__45__cpo5beginE,@object
	.size		_ZN34_INTERNAL_08da7623_4_k_cu_978d5b474cuda3std3__45__cpo5beginE,(_ZN34_INTERNAL_08da7623_4_k_cu_978d5b474cuda3std6ranges3__45__cpo5beginE - _ZN34_INTERNAL_08da7623_4_k_cu_978d5b474cuda3std3__45__cpo5beginE)
_ZN34_INTERNAL_08da7623_4_k_cu_978d5b474cuda3std3__45__cpo5beginE:
	.zero		1
	.type		_ZN34_INTERNAL_08da7623_4_k_cu_978d5b474cuda3std6ranges3__45__cpo5beginE,@object
	.size		_ZN34_INTERNAL_08da7623_4_k_cu_978d5b474cuda3std6ranges3__45__cpo5beginE,(_ZN34_INTERNAL_08da7623_4_k_cu_978d5b474cuda3std3__436_GLOBAL__N__08da7623_4_k_cu_978d5b476ignoreE - _ZN34_INTERNAL_08da7623_4_k_cu_978d5b474cuda3std6ranges3__45__cpo5beginE)
_ZN34_INTERNAL_08da7623_4_k_cu_978d5b474cuda3std6ranges3__45__cpo5beginE:
	.zero		1
	.type		_ZN34_INTERNAL_08da7623_4_k_cu_978d5b474cuda3std3__436_GLOBAL__N__08da7623_4_k_cu_978d5b476ignoreE,@object
	.size		_ZN34_INTERNAL_08da7623_4_k_cu_978d5b474cuda3std3__436_GLOBAL__N__08da7623_4_k_cu_978d5b476ignoreE,(_ZN34_INTERNAL_08da7623_4_k_cu_978d5b474cuda3std6ranges3__45__cpo4dataE - _ZN34_INTERNAL_08da7623_4_k_cu_978d5b474cuda3std3__436_GLOBAL__N__08da7623_4_k_cu_978d5b476ignoreE)
_ZN34_INTERNAL_08da7623_4_k_cu_978d5b474cuda3std3__436_GLOBAL__N__08da7623_4_k_cu_978d5b476ignoreE:
	.zero		1
	.type		_ZN34_INTERNAL_08da7623_4_k_cu_978d5b474cuda3std6ranges3__45__cpo4dataE,@object
	.size		_ZN34_INTERNAL_08da7623_4_k_cu_978d5b474cuda3std6ranges3__45__cpo4dataE,(_ZN34_INTERNAL_08da7623_4_k_cu_978d5b476thrust24THRUST_300001_SM_1000_NS12placeholders2_7E - _ZN34_INTERNAL_08da7623_4_k_cu_978d5b474cuda3std6ranges3__45__cpo4dataE)
_ZN34_INTERNAL_08da7623_4_k_cu_978d5b474cuda3std6ranges3__45__cpo4dataE:
	.zero		1
	.type		_ZN34_INTERNAL_08da7623_4_k_cu_978d5b476thrust24THRUST_300001_SM_1000_NS12placeholders2_7E,@object
	.size		_ZN34_INTERNAL_08da7623_4_k_cu_978d5b476thrust24THRUST_300001_SM_1000_NS12placeholders2_7E,(_ZN34_INTERNAL_08da7623_4_k_cu_978d5b474cuda3std3__45__cpo6rbeginE - _ZN34_INTERNAL_08da7623_4_k_cu_978d5b476thrust24THRUST_300001_SM_1000_NS12placeholders2_7E)
_ZN34_INTERNAL_08da7623_4_k_cu_978d5b476thrust24THRUST_300001_SM_1000_NS12placeholders2_7E:
	.zero		1
	.type		_ZN34_INTERNAL_08da7623_4_k_cu_978d5b474cuda3std3__45__cpo6rbeginE,@object
	.size		_ZN34_INTERNAL_08da7623_4_k_cu_978d5b474cuda3std3__45__cpo6rbeginE,(_ZN34_INTERNAL_08da7623_4_k_cu_978d5b474cuda3std6ranges3__45__cpo7advanceE - _ZN34_INTERNAL_08da7623_4_k_cu_978d5b474cuda3std3__45__cpo6rbeginE)
_ZN34_INTERNAL_08da7623_4_k_cu_978d5b474cuda3std3__45__cpo6rbeginE:
	.zero		1
	.type		_ZN34_INTERNAL_08da7623_4_k_cu_978d5b474cuda3std6ranges3__45__cpo7advanceE,@object
	.size		_ZN34_INTERNAL_08da7623_4_k_cu_978d5b474cuda3std6ranges3__45__cpo7advanceE,(_ZN34_INTERNAL_08da7623_4_k_cu_978d5b474cuda3std3__47nulloptE - _ZN34_INTERNAL_08da7623_4_k_cu_978d5b474cuda3std6ranges3__45__cpo7advanceE)
_ZN34_INTERNAL_08da7623_4_k_cu_978d5b474cuda3std6ranges3__45__cpo7advanceE:
	.zero		1
	.type		_ZN34_INTERNAL_08da7623_4_k_cu_978d5b474cuda3std3__47nulloptE,@object
	.size		_ZN34_INTERNAL_08da7623_4_k_cu_978d5b474cuda3std3__47nulloptE,(_ZN34_INTERNAL_08da7623_4_k_cu_978d5b474cuda3std6ranges3__45__cpo8distanceE - _ZN34_INTERNAL_08da7623_4_k_cu_978d5b474cuda3std3__47nulloptE)
_ZN34_INTERNAL_08da7623_4_k_cu_978d5b474cuda3std3__47nulloptE:
	.zero		1
	.type		_ZN34_INTERNAL_08da7623_4_k_cu_978d5b474cuda3std6ranges3__45__cpo8distanceE,@object
	.size		_ZN34_INTERNAL_08da7623_4_k_cu_978d5b474cuda3std6ranges3__45__cpo8distanceE,(_ZN34_INTERNAL_08da7623_4_k_cu_978d5b476thrust24THRUST_300001_SM_1000_NS12placeholders2_6E - _ZN34_INTERNAL_08da7623_4_k_cu_978d5b474cuda3std6ranges3__45__cpo8distanceE)
_ZN34_INTERNAL_08da7623_4_k_cu_978d5b474cuda3std6ranges3__45__cpo8distanceE:
	.zero		1
	.type		_ZN34_INTERNAL_08da7623_4_k_cu_978d5b476thrust24THRUST_300001_SM_1000_NS12placeholders2_6E,@object
	.size		_ZN34_INTERNAL_08da7623_4_k_cu_978d5b476thrust24THRUST_300001_SM_1000_NS12placeholders2_6E,(_ZN34_INTERNAL_08da7623_4_k_cu_978d5b474cuda3std3__45__cpo4cendE - _ZN34_INTERNAL_08da7623_4_k_cu_978d5b476thrust24THRUST_300001_SM_1000_NS12placeholders2_6E)
_ZN34_INTERNAL_08da7623_4_k_cu_978d5b476thrust24THRUST_300001_SM_1000_NS12placeholders2_6E:
	.zero		1
	.type		_ZN34_INTERNAL_08da7623_4_k_cu_978d5b474cuda3std3__45__cpo4cendE,@object
	.size		_ZN34_INTERNAL_08da7623_4_k_cu_978d5b474cuda3std3__45__cpo4cendE,(_ZN34_INTERNAL_08da7623_4_k_cu_978d5b474cuda3std6ranges3__45__cpo4cendE - _ZN34_INTERNAL_08da7623_4_k_cu_978d5b474cuda3std3__45__cpo4cendE)
_ZN34_INTERNAL_08da7623_4_k_cu_978d5b474cuda3std3__45__cpo4cendE:
	.zero		1
	.type		_ZN34_INTERNAL_08da7623_4_k_cu_978d5b474cuda3std6ranges3__45__cpo4cendE,@object
	.size		_ZN34_INTERNAL_08da7623_4_k_cu_978d5b474cuda3std6ranges3__45__cpo4cendE,(_ZN34_INTERNAL_08da7623_4_k_cu_978d5b474cuda3std3__420unreachable_sentinelE - _ZN34_INTERNAL_08da7623_4_k_cu_978d5b474cuda3std6ranges3__45__cpo4cendE)
_ZN34_INTERNAL_08da7623_4_k_cu_978d5b474cuda3std6ranges3__45__cpo4cendE:
	.zero		1
	.type		_ZN34_INTERNAL_08da7623_4_k_cu_978d5b474cuda3std3__420unreachable_sentinelE,@object
	.size		_ZN34_INTERNAL_08da7623_4_k_cu_978d5b474cuda3std3__420unreachable_sentinelE,(_ZN34_INTERNAL_08da7623_4_k_cu_978d5b474cuda3std6ranges3__45__cpo5ssizeE - _ZN34_INTERNAL_08da7623_4_k_cu_978d5b474cuda3std3__420unreachable_sentinelE)
_ZN34_INTERNAL_08da7623_4_k_cu_978d5b474cuda3std3__420unreachable_sentinelE:
	.zero		1
	.type		_ZN34_INTERNAL_08da7623_4_k_cu_978d5b474cuda3std6ranges3__45__cpo5ssizeE,@object
	.size		_ZN34_INTERNAL_08da7623_4_k_cu_978d5b474cuda3std6ranges3__45__cpo5ssizeE,(_ZN34_INTERNAL_08da7623_4_k_cu_978d5b476thrust24THRUST_300001_SM_1000_NS12placeholders3_10E - _ZN34_INTERNAL_08da7623_4_k_cu_978d5b474cuda3std6ranges3__45__cpo5ssizeE)
_ZN34_INTERNAL_08da7623_4_k_cu_978d5b474cuda3std6ranges3__45__cpo5ssizeE:
	.zero		1
	.type		_ZN34_INTERNAL_08da7623_4_k_cu_978d5b476thrust24THRUST_300001_SM_1000_NS12placeholders3_10E,@object
	.size		_ZN34_INTERNAL_08da7623_4_k_cu_978d5b476thrust24THRUST_300001_SM_1000_NS12placeholders3_10E,(_ZN34_INTERNAL_08da7623_4_k_cu_978d5b474cuda3std3__45__cpo5crendE - _ZN34_INTERNAL_08da7623_4_k_cu_978d5b476thrust24THRUST_300001_SM_1000_NS12placeholders3_10E)
_ZN34_INTERNAL_08da7623_4_k_cu_978d5b476thrust24THRUST_300001_SM_1000_NS12placeholders3_10E:
	.zero		1
	.type		_ZN34_INTERNAL_08da7623_4_k_cu_978d5b474cuda3std3__45__cpo5crendE,@object
	.size		_ZN34_INTERNAL_08da7623_4_k_cu_978d5b474cuda3std3__45__cpo5crendE,(_ZN34_INTERNAL_08da7623_4_k_cu_978d5b474cuda3std6ranges3__45__cpo4prevE - _ZN34_INTERNAL_08da7623_4_k_cu_978d5b474cuda3std3__45__cpo5crendE)
_ZN34_INTERNAL_08da7623_4_k_cu_978d5b474cuda3std3__45__cpo5crendE:
	.zero		1
	.type		_ZN34_INTERNAL_08da7623_4_k_cu_978d5b474cuda3std6ranges3__45__cpo4prevE,@object
	.size		_ZN34_INTERNAL_08da7623_4_k_cu_978d5b474cuda3std6ranges3__45__cpo4prevE,(_ZN34_INTERNAL_08da7623_4_k_cu_978d5b474cuda3std6ranges3__45__cpo9iter_moveE - _ZN34_INTERNAL_08da7623_4_k_cu_978d5b474cuda3std6ranges3__45__cpo4prevE)
_ZN34_INTERNAL_08da7623_4_k_cu_978d5b474cuda3std6ranges3__45__cpo4prevE:
	.zero		1
	.type		_ZN34_INTERNAL_08da7623_4_k_cu_978d5b474cuda3std6ranges3__45__cpo9iter_moveE,@object
	.size		_ZN34_INTERNAL_08da7623_4_k_cu_978d5b474cuda3std6ranges3__45__cpo9iter_moveE,(_ZN34_INTERNAL_08da7623_4_k_cu_978d5b476thrust24THRUST_300001_SM_1000_NS12placeholders2_2E - _ZN34_INTERNAL_08da7623_4_k_cu_978d5b474cuda3std6ranges3__45__cpo9iter_moveE)
_ZN34_INTERNAL_08da7623_4_k_cu_978d5b474cuda3std6ranges3__45__cpo9iter_moveE:
	.zero		1
	.type		_ZN34_INTERNAL_08da7623_4_k_cu_978d5b476thrust24THRUST_300001_SM_1000_NS12placeholders2_2E,@object
	.size		_ZN34_INTERNAL_08da7623_4_k_cu_978d5b476thrust24THRUST_300001_SM_1000_NS12placeholders2_2E,(_ZN34_INTERNAL_08da7623_4_k_cu_978d5b476thrust24THRUST_300001_SM_1000_NS12placeholders2_4E - _ZN34_INTERNAL_08da7623_4_k_cu_978d5b476thrust24THRUST_300001_SM_1000_NS12placeholders2_2E)
_ZN34_INTERNAL_08da7623_4_k_cu_978d5b476thrust24THRUST_300001_SM_1000_NS12placeholders2_2E:
	.zero		1
	.type		_ZN34_INTERNAL_08da7623_4_k_cu_978d5b476thrust24THRUST_300001_SM_1000_NS12placeholders2_4E,@object
	.size		_ZN34_INTERNAL_08da7623_4_k_cu_978d5b476thrust24THRUST_300001_SM_1000_NS12placeholders2_4E,(_ZN34_INTERNAL_08da7623_4_k_cu_978d5b474cuda3std3__45__cpo3endE - _ZN34_INTERNAL_08da7623_4_k_cu_978d5b476thrust24THRUST_300001_SM_1000_NS12placeholders2_4E)
_ZN34_INTERNAL_08da7623_4_k_cu_978d5b476thrust24THRUST_300001_SM_1000_NS12placeholders2_4E:
	.zero		1
	.type		_ZN34_INTERNAL_08da7623_4_k_cu_978d5b474cuda3std3__45__cpo3endE,@object
	.size		_ZN34_INTERNAL_08da7623_4_k_cu_978d5b474cuda3std3__45__cpo3endE,(_ZN34_INTERNAL_08da7623_4_k_cu_978d5b474cuda3std6ranges3__45__cpo3endE - _ZN34_INTERNAL_08da7623_4_k_cu_978d5b474cuda3std3__45__cpo3endE)
_ZN34_INTERNAL_08da7623_4_k_cu_978d5b474cuda3std3__45__cpo3endE:
	.zero		1
	.type		_ZN34_INTERNAL_08da7623_4_k_cu_978d5b474cuda3std6ranges3__45__cpo3endE,@object
	.size		_ZN34_INTERNAL_08da7623_4_k_cu_978d5b474cuda3std6ranges3__45__cpo3endE,(_ZN34_INTERNAL_08da7623_4_k_cu_978d5b474cuda3std3__419piecewise_constructE - _ZN34_INTERNAL_08da7623_4_k_cu_978d5b474cuda3std6ranges3__45__cpo3endE)
_ZN34_INTERNAL_08da7623_4_k_cu_978d5b474cuda3std6ranges3__45__cpo3endE:
	.zero		1
	.type		_ZN34_INTERNAL_08da7623_4_k_cu_978d5b474cuda3std3__419piecewise_constructE,@object
	.size		_ZN34_INTERNAL_08da7623_4_k_cu_978d5b474cuda3std3__419piecewise_constructE,(_ZN34_INTERNAL_08da7623_4_k_cu_978d5b474cuda3std6ranges3__45__cpo5cdataE - _ZN34_INTERNAL_08da7623_4_k_cu_978d5b474cuda3std3__419piecewise_constructE)
_ZN34_INTERNAL_08da7623_4_k_cu_978d5b474cuda3std3__419piecewise_constructE:
	.zero		1
	.type		_ZN34_INTERNAL_08da7623_4_k_cu_978d5b474cuda3std6ranges3__45__cpo5cdataE,@object
	.size		_ZN34_INTERNAL_08da7623_4_k_cu_978d5b474cuda3std6ranges3__45__cpo5cdataE,(_ZN34_INTERNAL_08da7623_4_k_cu_978d5b476thrust24THRUST_300001_SM_1000_NS12placeholders2_8E - _ZN34_INTERNAL_08da7623_4_k_cu_978d5b474cuda3std6ranges3__45__cpo5cdataE)
_ZN34_INTERNAL_08da7623_4_k_cu_978d5b474cuda3std6ranges3__45__cpo5cdataE:
	.zero		1
	.type		_ZN34_INTERNAL_08da7623_4_k_cu_978d5b476thrust24THRUST_300001_SM_1000_NS12placeholders2_8E,@object
	.size		_ZN34_INTERNAL_08da7623_4_k_cu_978d5b476thrust24THRUST_300001_SM_1000_NS12placeholders2_8E,(_ZN34_INTERNAL_08da7623_4_k_cu_978d5b474cuda3std3__45__cpo4rendE - _ZN34_INTERNAL_08da7623_4_k_cu_978d5b476thrust24THRUST_300001_SM_1000_NS12placeholders2_8E)
_ZN34_INTERNAL_08da7623_4_k_cu_978d5b476thrust24THRUST_300001_SM_1000_NS12placeholders2_8E:
	.zero		1
	.type		_ZN34_INTERNAL_08da7623_4_k_cu_978d5b474cuda3std3__45__cpo4rendE,@object
	.size		_ZN34_INTERNAL_08da7623_4_k_cu_978d5b474cuda3std3__45__cpo4rendE,(_ZN34_INTERNAL_08da7623_4_k_cu_978d5b474cuda3std6ranges3__45__cpo9iter_swapE - _ZN34_INTERNAL_08da7623_4_k_cu_978d5b474cuda3std3__45__cpo4rendE)
_ZN34_INTERNAL_08da7623_4_k_cu_978d5b474cuda3std3__45__cpo4rendE:
	.zero		1
	.type		_ZN34_INTERNAL_08da7623_4_k_cu_978d5b474cuda3std6ranges3__45__cpo9iter_swapE,@object
	.size		_ZN34_INTERNAL_08da7623_4_k_cu_978d5b474cuda3std6ranges3__45__cpo9iter_swapE,(_ZN34_INTERNAL_08da7623_4_k_cu_978d5b474cuda3std3__48unexpectE - _ZN34_INTERNAL_08da7623_4_k_cu_978d5b474cuda3std6ranges3__45__cpo9iter_swapE)
_ZN34_INTERNAL_08da7623_4_k_cu_978d5b474cuda3std6ranges3__45__cpo9iter_swapE:
	.zero		1
	.type		_ZN34_INTERNAL_08da7623_4_k_cu_978d5b474cuda3std3__48unexpectE,@object
	.size		_ZN34_INTERNAL_08da7623_4_k_cu_978d5b474cuda3std3__48unexpectE,(_ZN34_INTERNAL_08da7623_4_k_cu_978d5b476thrust24THRUST_300001_SM_1000_NS6system6detail10sequential3seqE - _ZN34_INTERNAL_08da7623_4_k_cu_978d5b474cuda3std3__48unexpectE)
_ZN34_INTERNAL_08da7623_4_k_cu_978d5b474cuda3std3__48unexpectE:
	.zero		1
	.type		_ZN34_INTERNAL_08da7623_4_k_cu_978d5b476thrust24THRUST_300001_SM_1000_NS6system6detail10sequential3seqE,@object
	.size		_ZN34_INTERNAL_08da7623_4_k_cu_978d5b476thrust24THRUST_300001_SM_1000_NS6system6detail10sequential3seqE,(.L_29 - _ZN34_INTERNAL_08da7623_4_k_cu_978d5b476thrust24THRUST_300001_SM_1000_NS6system6detail10sequential3seqE)
_ZN34_INTERNAL_08da7623_4_k_cu_978d5b476thrust24THRUST_300001_SM_1000_NS6system6detail10sequential3seqE:
	.zero		1
.L_29:


//--------------------- .nv.shared._Z11myBlockScanPfi --------------------------
	.section	.nv.shared._Z11myBlockScanPfi,"aw",@nobits
	.sectionflags	@""
	.align	4
.nv.shared._Z11myBlockScanPfi:
	.zero		5120


//--------------------- .nv.constant0._ZN3cub18CUB_300001_SM_10006detail11EmptyKernelIvEEvv --------------------------
	.section	.nv.constant0._ZN3cub18CUB_300001_SM_10006detail11EmptyKernelIvEEvv,"a",@progbits
	.sectionflags	@""
	.align	4
.nv.constant0._ZN3cub18CUB_300001_SM_10006detail11EmptyKernelIvEEvv:
	.zero		896


//--------------------- .nv.constant0._Z11myBlockScanPfi --------------------------
	.section	.nv.constant0._Z11myBlockScanPfi,"a",@progbits
	.sectionflags	@""
	.align	4
.nv.constant0._Z11myBlockScanPfi:
	.zero		908


//--------------------- SYMBOLS --------------------------

	.type		.nv.reservedSmem.offset0,@object
	.size		.nv.reservedSmem.offset0,0x4
	.type		.nv.reservedSmem.cap,@object
	.size		.nv.reservedSmem.cap,0x4
